	.headerflags	@"EF_CUDA_TEXMODE_UNIFIED EF_CUDA_64BIT_ADDRESS EF_CUDA_ACCELERATORS EF_CUDA_SM90 EF_CUDA_VIRTUAL_SM(EF_CUDA_SM90)"
	.elftype	@"ET_EXEC"


//--------------------- .nv.info                  --------------------------
	.section	.nv.info,"",@"SHT_CUDA_INFO"
	.align	4


	//----- nvinfo : EIATTR_REGCOUNT
	.align		4
        /*0000*/ 	.byte	0x04, 0x2f
        /*0002*/ 	.short	(.L_1 - .L_0)
	.align		4
.L_0:
        /*0004*/ 	.word	index@(triton_poi_fused_mul_repeat_40)
        /*0008*/ 	.word	0x00000010


	//----- nvinfo : EIATTR_MIN_STACK_SIZE
	.align		4
.L_1:
        /*000c*/ 	.byte	0x04, 0x12
        /*000e*/ 	.short	(.L_3 - .L_2)
	.align		4
.L_2:
        /*0010*/ 	.word	index@(triton_poi_fused_mul_repeat_40)
        /*0014*/ 	.word	0x00000000


	//----- nvinfo : EIATTR_FRAME_SIZE
	.align		4
.L_3:
        /*0018*/ 	.byte	0x04, 0x11
        /*001a*/ 	.short	(.L_5 - .L_4)
	.align		4
.L_4:
        /*001c*/ 	.word	index@(triton_poi_fused_mul_repeat_40)
        /*0020*/ 	.word	0x00000000


	//----- nvinfo : EIATTR_MIN_STACK_SIZE
	.align		4
.L_5:
        /*0024*/ 	.byte	0x04, 0x12
        /*0026*/ 	.short	(.L_7 - .L_6)
	.align		4
.L_6:
        /*0028*/ 	.word	index@(triton_poi_fused_mul_repeat_40)
        /*002c*/ 	.word	0x00000000
.L_7:


//--------------------- .nv.info.triton_poi_fused_mul_repeat_40 --------------------------
	.section	.nv.info.triton_poi_fused_mul_repeat_40,"",@"SHT_CUDA_INFO"
	.sectionflags	@""
	.align	4


	//----- nvinfo : EIATTR_CUDA_API_VERSION
	.align		4
        /*0000*/ 	.byte	0x04, 0x37
        /*0002*/ 	.short	(.L_9 - .L_8)
.L_8:
        /*0004*/ 	.word	0x0000007c


	//----- nvinfo : EIATTR_KPARAM_INFO
	.align		4
.L_9:
        /*0008*/ 	.byte	0x04, 0x17
        /*000a*/ 	.short	(.L_11 - .L_10)
.L_10:
        /*000c*/ 	.word	0x00000000
        /*0010*/ 	.short	0x0003
        /*0012*/ 	.short	0x0018
        /*0014*/ 	.byte	0x00, 0xf0, 0x11, 0x00


	//----- nvinfo : EIATTR_KPARAM_INFO
	.align		4
.L_11:
        /*0018*/ 	.byte	0x04, 0x17
        /*001a*/ 	.short	(.L_13 - .L_12)
.L_12:
        /*001c*/ 	.word	0x00000000
        /*0020*/ 	.short	0x0002
        /*0022*/ 	.short	0x0010
        /*0024*/ 	.byte	0x00, 0xf4, 0x21, 0x00


	//----- nvinfo : EIATTR_KPARAM_INFO
	.align		4
.L_13:
        /*0028*/ 	.byte	0x04, 0x17
        /*002a*/ 	.short	(.L_15 - .L_14)
.L_14:
        /*002c*/ 	.word	0x00000000
        /*0030*/ 	.short	0x0001
        /*0032*/ 	.short	0x0008
        /*0034*/ 	.byte	0x00, 0xf4, 0x21, 0x00


	//----- nvinfo : EIATTR_KPARAM_INFO
	.align		4
.L_15:
        /*0038*/ 	.byte	0x04, 0x17
        /*003a*/ 	.short	(.L_17 - .L_16)
.L_16:
        /*003c*/ 	.word	0x00000000
        /*0040*/ 	.short	0x0000
        /*0042*/ 	.short	0x0000
        /*0044*/ 	.byte	0x00, 0xf4, 0x21, 0x00


	//----- nvinfo : EIATTR_SPARSE_MMA_MASK
	.align		4
.L_17:
        /*0048*/ 	.byte	0x03, 0x50
        /*004a*/ 	.short	0x0000


	//----- nvinfo : EIATTR_MAXREG_COUNT
	.align		4
        /*004c*/ 	.byte	0x03, 0x1b
        /*004e*/ 	.short	0x00ff


	//----- nvinfo : EIATTR_EXIT_INSTR_OFFSETS
	.align		4
        /*0050*/ 	.byte	0x04, 0x1c
        /*0052*/ 	.short	(.L_19 - .L_18)


	//   ....[0]....
.L_18:
        /*0054*/ 	.word	0x00000240


	//----- nvinfo : EIATTR_REQNTID
	.align		4
.L_19:
        /*0058*/ 	.byte	0x04, 0x10
        /*005a*/ 	.short	(.L_21 - .L_20)
.L_20:
        /*005c*/ 	.word	0x00000100
        /*0060*/ 	.word	0x00000001
        /*0064*/ 	.word	0x00000001


	//----- nvinfo : EIATTR_CBANK_PARAM_SIZE
	.align		4
.L_21:
        /*0068*/ 	.byte	0x03, 0x19
        /*006a*/ 	.short	0x001c


	//----- nvinfo : EIATTR_PARAM_CBANK
	.align		4
        /*006c*/ 	.byte	0x04, 0x0a
        /*006e*/ 	.short	(.L_23 - .L_22)
	.align		4
.L_22:
        /*0070*/ 	.word	index@(.nv.constant0.triton_poi_fused_mul_repeat_40)
        /*0074*/ 	.short	0x0210
        /*0076*/ 	.short	0x001c


	//----- nvinfo : EIATTR_SW_WAR
	.align		4
.L_23:
        /*0078*/ 	.byte	0x04, 0x36
        /*007a*/ 	.short	(.L_25 - .L_24)
.L_24:
        /*007c*/ 	.word	0x00000008
.L_25:


//--------------------- .nv.callgraph             --------------------------
	.section	.nv.callgraph,"",@"SHT_CUDA_CALLGRAPH"
	.align	4
	.sectionentsize	8
	.align		4
        /*0000*/ 	.word	0x00000000
	.align		4
        /*0004*/ 	.word	0xffffffff
	.align		4
        /*0008*/ 	.word	0x00000000
	.align		4
        /*000c*/ 	.word	0xfffffffe
	.align		4
        /*0010*/ 	.word	0x00000000
	.align		4
        /*0014*/ 	.word	0xfffffffd
	.align		4
        /*0018*/ 	.word	0x00000000
	.align		4
        /*001c*/ 	.word	0xfffffffc


//--------------------- .text.triton_poi_fused_mul_repeat_40 --------------------------
	.section	.text.triton_poi_fused_mul_repeat_40,"ax",@progbits
	.align	128
        .global         triton_poi_fused_mul_repeat_40
        .type           triton_poi_fused_mul_repeat_40,@function
        .size           triton_poi_fused_mul_repeat_40,(.L_x_1 - triton_poi_fused_mul_repeat_40)
        .other          triton_poi_fused_mul_repeat_40,@"STO_CUDA_ENTRY STV_DEFAULT"
triton_poi_fused_mul_repeat_40:
.text.triton_poi_fused_mul_repeat_40:
[----:B------:R-:W-:Y:S01]  /*0000*/  LDC R1, c[0x0][0x28] ;  /* 0x00000a00ff017b82 */ /* 0x000fe20000000800 */
[----:B------:R-:W1:Y:S07]  /*0010*/  S2R R0, SR_TID.X ;  /* 0x0000000000007919 */ /* 0x000e6e0000002100 */
[----:B------:R-:W2:Y:S01]  /*0020*/  LDC.64 R4, c[0x0][0x210] ;  /* 0x00008400ff047b82 */ /* 0x000ea20000000a00 */
[----:B------:R-:W-:Y:S01]  /*0030*/  ULDC.64 UR4, c[0x0][0x208] ;  /* 0x0000820000047ab9 */ /* 0x000fe20000000a00 */
[----:B------:R-:W3:Y:S06]  /*0040*/  S2R R3, SR_CTAID.X ;  /* 0x0000000000037919 */ /* 0x000eec0000002500 */
[----:B------:R-:W4:Y:S01]  /*0050*/  LDC.64 R6, c[0x0][0x218] ;  /* 0x00008600ff067b82 */ /* 0x000f220000000a00 */
[----:B-1----:R-:W-:-:S05]  /*0060*/  IMAD.SHL.U32 R0, R0, 0x2, RZ ;  /* 0x0000000200007824 */ /* 0x002fca00078e00ff */
[----:B------:R-:W-:-:S05]  /*0070*/  LOP3.LUT R0, R0, 0x1fe, RZ, 0xc0, !PT ;  /* 0x000001fe00007812 */ /* 0x000fca00078ec0ff */
[----:B---3--:R-:W-:-:S04]  /*0080*/  IMAD R9, R3, 0x200, R0 ;  /* 0x0000020003097824 */ /* 0x008fc800078e0200 */
[----:B--2---:R-:W-:-:S06]  /*0090*/  IMAD.WIDE R4, R9, 0x4, R4 ;  /* 0x0000000409047825 */ /* 0x004fcc00078e0204 */
[----:B------:R-:W2:Y:S01]  /*00a0*/  LDG.E.64 R4, desc[UR4][R4.64] ;  /* 0x0000000404047981 */ /* 0x000ea2000c1e1b00 */
[----:B------:R-:W-:Y:S01]  /*00b0*/  SHF.R.S32.HI R0, RZ, 0x1f, R9 ;  /* 0x0000001fff007819 */ /* 0x000fe20000011409 */
[C---:B----4-:R-:W-:Y:S01]  /*00c0*/  IMAD.WIDE R6, R9.reuse, 0x4, R6 ;  /* 0x0000000409067825 */ /* 0x050fe200078e0206 */
[----:B------:R-:W-:Y:S02]  /*00d0*/  SHF.R.S32.HI R13, RZ, 0x16, R3 ;  /* 0x00000016ff0d7819 */ /* 0x000fe40000011403 */
[----:B------:R-:W-:Y:S01]  /*00e0*/  LEA.HI R8, R0, R9, RZ, 0x9 ;  /* 0x0000000900087211 */ /* 0x000fe200078f48ff */
[----:B------:R-:W-:Y:S01]  /*00f0*/  VIADD R0, R9, 0x1 ;  /* 0x0000000109007836 */ /* 0x000fe20000000000 */
[----:B------:R-:W-:Y:S01]  /*0100*/  SGXT R13, R13, 0x1 ;  /* 0x000000010d0d781a */ /* 0x000fe20000000200 */
[----:B------:R-:W1:Y:S01]  /*0110*/  LDC.64 R2, c[0x0][0x220] ;  /* 0x00008800ff027b82 */ /* 0x000e620000000a00 */
[----:B------:R-:W-:Y:S02]  /*0120*/  SHF.R.S32.HI R10, RZ, 0x9, R8 ;  /* 0x00000009ff0a7819 */ /* 0x000fe40000011408 */
[----:B------:R-:W-:-:S02]  /*0130*/  LEA.HI R13, R13, R0, RZ, 0x9 ;  /* 0x000000000d0d7211 */ /* 0x000fc400078f48ff */
[----:B------:R-:W-:Y:S02]  /*0140*/  LEA.HI R11, R10, R10, RZ, 0x9 ;  /* 0x0000000a0a0b7211 */ /* 0x000fe400078f48ff */
[----:B------:R-:W-:Y:S02]  /*0150*/  LOP3.LUT R8, R8, 0xfffffe00, RZ, 0xc0, !PT ;  /* 0xfffffe0008087812 */ /* 0x000fe400078ec0ff */
[----:B------:R-:W-:Y:S02]  /*0160*/  LOP3.LUT R11, R11, 0xfffffe00, RZ, 0xc0, !PT ;  /* 0xfffffe000b0b7812 */ /* 0x000fe400078ec0ff */
[----:B------:R-:W-:Y:S01]  /*0170*/  LOP3.LUT R13, R13, 0xfffffe00, RZ, 0xc0, !PT ;  /* 0xfffffe000d0d7812 */ /* 0x000fe200078ec0ff */
[----:B------:R-:W-:Y:S02]  /*0180*/  IMAD.IADD R8, R9, 0x1, -R8 ;  /* 0x0000000109087824 */ /* 0x000fe400078e0a08 */
[----:B------:R-:W-:Y:S02]  /*0190*/  IMAD.IADD R11, R10, 0x1, -R11 ;  /* 0x000000010a0b7824 */ /* 0x000fe400078e0a0b */
[----:B------:R-:W-:-:S03]  /*01a0*/  IMAD.IADD R0, R0, 0x1, -R13 ;  /* 0x0000000100007824 */ /* 0x000fc600078e0a0d */
[C---:B------:R-:W-:Y:S02]  /*01b0*/  ISETP.EQ.AND P0, PT, R11.reuse, R8, PT ;  /* 0x000000080b00720c */ /* 0x040fe40003f02270 */
[----:B------:R-:W-:Y:S02]  /*01c0*/  ISETP.EQ.AND P1, PT, R11, R0, PT ;  /* 0x000000000b00720c */ /* 0x000fe40003f22270 */
[----:B------:R-:W-:Y:S01]  /*01d0*/  SEL R11, RZ, 0x3f800000, !P0 ;  /* 0x3f800000ff0b7807 */ /* 0x000fe20004000000 */
[----:B-1----:R-:W-:Y:S01]  /*01e0*/  IMAD.WIDE R2, R9, 0x4, R2 ;  /* 0x0000000409027825 */ /* 0x002fe200078e0202 */
[----:B------:R-:W-:-:S03]  /*01f0*/  SEL R0, RZ, 0x3f800000, !P1 ;  /* 0x3f800000ff007807 */ /* 0x000fc60004800000 */
[----:B--2---:R-:W-:Y:S02]  /*0200*/  FMUL R4, R4, R11 ;  /* 0x0000000b04047220 */ /* 0x004fe40000400000 */
[----:B------:R-:W-:-:S05]  /*0210*/  FMUL R5, R5, R0 ;  /* 0x0000000005057220 */ /* 0x000fca0000400000 */
[----:B------:R-:W-:Y:S04]  /*0220*/  STG.E.64 desc[UR4][R6.64], R4 ;  /* 0x0000000406007986 */ /* 0x000fe8000c101b04 */
[----:B------:R-:W-:Y:S01]  /*0230*/  STG.E.64 desc[UR4][R2.64], R4 ;  /* 0x0000000402007986 */ /* 0x000fe2000c101b04 */
[----:B------:R-:W-:Y:S05]  /*0240*/  EXIT ;  /* 0x000000000000794d */ /* 0x000fea0003800000 */
.L_x_0:
[----:B------:R-:W-:-:S00]  /*0250*/  BRA `(.L_x_0) ;  /* 0xfffffffc00fc7947 */ /* 0x000fc0000383ffff */
[----:B------:R-:W-:-:S00]  /*0260*/  NOP ;  /* 0x0000000000007918 */ /* 0x000fc00000000000 */
        /* <DEDUP_REMOVED lines=9> */
.L_x_1:


//--------------------- .nv.constant0.triton_poi_fused_mul_repeat_40 --------------------------
	.section	.nv.constant0.triton_poi_fused_mul_repeat_40,"a",@progbits
	.sectionflags	@""
	.align	4
.nv.constant0.triton_poi_fused_mul_repeat_40:
	.zero		556
